//
// Generated by NVIDIA NVVM Compiler
//
// Compiler Build ID: CL-36424714
// Cuda compilation tools, release 13.0, V13.0.88
// Based on NVVM 20.0.0
//

.version 9.0
.target sm_100
.address_size 64

	// .globl	_Z11sgemm_naivePKfS0_Pfiiiff

.visible .entry _Z11sgemm_naivePKfS0_Pfiiiff(
	.param .u64 .ptr .align 1 _Z11sgemm_naivePKfS0_Pfiiiff_param_0,
	.param .u64 .ptr .align 1 _Z11sgemm_naivePKfS0_Pfiiiff_param_1,
	.param .u64 .ptr .align 1 _Z11sgemm_naivePKfS0_Pfiiiff_param_2,
	.param .u32 _Z11sgemm_naivePKfS0_Pfiiiff_param_3,
	.param .u32 _Z11sgemm_naivePKfS0_Pfiiiff_param_4,
	.param .u32 _Z11sgemm_naivePKfS0_Pfiiiff_param_5,
	.param .f32 _Z11sgemm_naivePKfS0_Pfiiiff_param_6,
	.param .f32 _Z11sgemm_naivePKfS0_Pfiiiff_param_7
)
{
	.reg .pred 	%p<13>;
	.reg .b32 	%r<94>;
	.reg .b32 	%f<73>;
	.reg .b64 	%rd<70>;

	ld.param.u64 	%rd4, [_Z11sgemm_naivePKfS0_Pfiiiff_param_0];
	ld.param.u64 	%rd5, [_Z11sgemm_naivePKfS0_Pfiiiff_param_1];
	ld.param.u32 	%r46, [_Z11sgemm_naivePKfS0_Pfiiiff_param_3];
	ld.param.u32 	%r47, [_Z11sgemm_naivePKfS0_Pfiiiff_param_4];
	ld.param.u32 	%r45, [_Z11sgemm_naivePKfS0_Pfiiiff_param_5];
	ld.param.f32 	%f13, [_Z11sgemm_naivePKfS0_Pfiiiff_param_6];
	ld.param.f32 	%f14, [_Z11sgemm_naivePKfS0_Pfiiiff_param_7];
	cvta.to.global.u64 	%rd1, %rd5;
	cvta.to.global.u64 	%rd2, %rd4;
	mov.u32 	%r48, %ctaid.x;
	mov.u32 	%r49, %ntid.x;
	mov.u32 	%r50, %tid.x;
	mad.lo.s32 	%r1, %r48, %r49, %r50;
	mov.u32 	%r51, %ctaid.y;
	mov.u32 	%r52, %ntid.y;
	mul.lo.s32 	%r2, %r51, %r52;
	mov.u32 	%r3, %tid.y;
	add.s32 	%r53, %r2, %r3;
	setp.ge.u32 	%p1, %r1, %r46;
	setp.ge.u32 	%p2, %r53, %r47;
	or.pred  	%p3, %p1, %p2;
	@%p3 bra 	$L__BB0_14;
	setp.lt.s32 	%p4, %r45, 1;
	mov.f32 	%f72, 0f00000000;
	@%p4 bra 	$L__BB0_13;
	mul.lo.s32 	%r5, %r45, %r1;
	and.b32  	%r6, %r45, 7;
	setp.lt.u32 	%p5, %r45, 8;
	mov.f32 	%f72, 0f00000000;
	mov.b32 	%r92, 0;
	@%p5 bra 	$L__BB0_5;
	and.b32  	%r92, %r45, 2147483640;
	neg.s32 	%r90, %r92;
	add.s32 	%r55, %r3, %r47;
	add.s32 	%r89, %r55, %r2;
	shl.b32 	%r10, %r47, 3;
	shl.b32 	%r56, %r47, 1;
	add.s32 	%r88, %r53, %r56;
	mad.lo.s32 	%r87, %r47, 3, %r53;
	shl.b32 	%r57, %r47, 2;
	add.s32 	%r86, %r53, %r57;
	mad.lo.s32 	%r85, %r47, 5, %r53;
	mad.lo.s32 	%r84, %r47, 6, %r53;
	mad.lo.s32 	%r83, %r47, 7, %r53;
	add.s32 	%r81, %r5, 3;
	mov.f32 	%f72, 0f00000000;
	mov.u32 	%r82, %r53;
$L__BB0_4:
	.pragma "nounroll";
	add.s32 	%r58, %r81, -3;
	mul.wide.u32 	%rd6, %r58, 4;
	add.s64 	%rd7, %rd2, %rd6;
	ld.global.f32 	%f19, [%rd7];
	mul.wide.u32 	%rd8, %r82, 4;
	add.s64 	%rd9, %rd1, %rd8;
	ld.global.f32 	%f20, [%rd9];
	fma.rn.f32 	%f21, %f19, %f20, %f72;
	add.s32 	%r59, %r81, -2;
	mul.wide.u32 	%rd10, %r59, 4;
	add.s64 	%rd11, %rd2, %rd10;
	ld.global.f32 	%f22, [%rd11];
	mul.wide.u32 	%rd12, %r89, 4;
	add.s64 	%rd13, %rd1, %rd12;
	ld.global.f32 	%f23, [%rd13];
	fma.rn.f32 	%f24, %f22, %f23, %f21;
	add.s32 	%r60, %r81, -1;
	mul.wide.u32 	%rd14, %r60, 4;
	add.s64 	%rd15, %rd2, %rd14;
	ld.global.f32 	%f25, [%rd15];
	mul.wide.u32 	%rd16, %r88, 4;
	add.s64 	%rd17, %rd1, %rd16;
	ld.global.f32 	%f26, [%rd17];
	fma.rn.f32 	%f27, %f25, %f26, %f24;
	add.s32 	%r61, %r81, 4;
	mul.wide.u32 	%rd18, %r81, 4;
	add.s64 	%rd19, %rd2, %rd18;
	ld.global.f32 	%f28, [%rd19];
	mul.wide.u32 	%rd20, %r87, 4;
	add.s64 	%rd21, %rd1, %rd20;
	ld.global.f32 	%f29, [%rd21];
	fma.rn.f32 	%f30, %f28, %f29, %f27;
	add.s32 	%r62, %r81, 1;
	mul.wide.u32 	%rd22, %r62, 4;
	add.s64 	%rd23, %rd2, %rd22;
	ld.global.f32 	%f31, [%rd23];
	mul.wide.u32 	%rd24, %r86, 4;
	add.s64 	%rd25, %rd1, %rd24;
	ld.global.f32 	%f32, [%rd25];
	fma.rn.f32 	%f33, %f31, %f32, %f30;
	add.s32 	%r63, %r81, 2;
	mul.wide.u32 	%rd26, %r63, 4;
	add.s64 	%rd27, %rd2, %rd26;
	ld.global.f32 	%f34, [%rd27];
	mul.wide.u32 	%rd28, %r85, 4;
	add.s64 	%rd29, %rd1, %rd28;
	ld.global.f32 	%f35, [%rd29];
	fma.rn.f32 	%f36, %f34, %f35, %f33;
	add.s32 	%r64, %r81, 3;
	mul.wide.u32 	%rd30, %r64, 4;
	add.s64 	%rd31, %rd2, %rd30;
	ld.global.f32 	%f37, [%rd31];
	mul.wide.u32 	%rd32, %r84, 4;
	add.s64 	%rd33, %rd1, %rd32;
	ld.global.f32 	%f38, [%rd33];
	fma.rn.f32 	%f39, %f37, %f38, %f36;
	mul.wide.u32 	%rd34, %r61, 4;
	add.s64 	%rd35, %rd2, %rd34;
	ld.global.f32 	%f40, [%rd35];
	mul.wide.u32 	%rd36, %r83, 4;
	add.s64 	%rd37, %rd1, %rd36;
	ld.global.f32 	%f41, [%rd37];
	fma.rn.f32 	%f72, %f40, %f41, %f39;
	add.s32 	%r90, %r90, 8;
	add.s32 	%r89, %r89, %r10;
	add.s32 	%r88, %r88, %r10;
	add.s32 	%r87, %r87, %r10;
	add.s32 	%r86, %r86, %r10;
	add.s32 	%r85, %r85, %r10;
	add.s32 	%r84, %r84, %r10;
	add.s32 	%r83, %r83, %r10;
	add.s32 	%r82, %r82, %r10;
	add.s32 	%r81, %r81, 8;
	setp.ne.s32 	%p6, %r90, 0;
	@%p6 bra 	$L__BB0_4;
$L__BB0_5:
	setp.eq.s32 	%p7, %r6, 0;
	@%p7 bra 	$L__BB0_13;
	and.b32  	%r39, %r45, 3;
	setp.lt.u32 	%p8, %r6, 4;
	@%p8 bra 	$L__BB0_8;
	add.s32 	%r65, %r92, %r5;
	mul.wide.u32 	%rd38, %r65, 4;
	add.s64 	%rd39, %rd2, %rd38;
	ld.global.f32 	%f43, [%rd39];
	mad.lo.s32 	%r66, %r92, %r47, %r53;
	mul.wide.u32 	%rd40, %r66, 4;
	add.s64 	%rd41, %rd1, %rd40;
	ld.global.f32 	%f44, [%rd41];
	fma.rn.f32 	%f45, %f43, %f44, %f72;
	add.s32 	%r67, %r65, 1;
	mul.wide.u32 	%rd42, %r67, 4;
	add.s64 	%rd43, %rd2, %rd42;
	ld.global.f32 	%f46, [%rd43];
	add.s32 	%r68, %r66, %r47;
	mul.wide.u32 	%rd44, %r68, 4;
	add.s64 	%rd45, %rd1, %rd44;
	ld.global.f32 	%f47, [%rd45];
	fma.rn.f32 	%f48, %f46, %f47, %f45;
	add.s32 	%r69, %r65, 2;
	mul.wide.u32 	%rd46, %r69, 4;
	add.s64 	%rd47, %rd2, %rd46;
	ld.global.f32 	%f49, [%rd47];
	add.s32 	%r70, %r68, %r47;
	mul.wide.u32 	%rd48, %r70, 4;
	add.s64 	%rd49, %rd1, %rd48;
	ld.global.f32 	%f50, [%rd49];
	fma.rn.f32 	%f51, %f49, %f50, %f48;
	add.s32 	%r71, %r65, 3;
	mul.wide.u32 	%rd50, %r71, 4;
	add.s64 	%rd51, %rd2, %rd50;
	ld.global.f32 	%f52, [%rd51];
	add.s32 	%r72, %r70, %r47;
	mul.wide.u32 	%rd52, %r72, 4;
	add.s64 	%rd53, %rd1, %rd52;
	ld.global.f32 	%f53, [%rd53];
	fma.rn.f32 	%f72, %f52, %f53, %f51;
	add.s32 	%r92, %r92, 4;
$L__BB0_8:
	setp.eq.s32 	%p9, %r39, 0;
	@%p9 bra 	$L__BB0_13;
	setp.eq.s32 	%p10, %r39, 1;
	@%p10 bra 	$L__BB0_11;
	add.s32 	%r73, %r92, %r5;
	mul.wide.u32 	%rd54, %r73, 4;
	add.s64 	%rd55, %rd2, %rd54;
	ld.global.f32 	%f55, [%rd55];
	mad.lo.s32 	%r74, %r92, %r47, %r53;
	mul.wide.u32 	%rd56, %r74, 4;
	add.s64 	%rd57, %rd1, %rd56;
	ld.global.f32 	%f56, [%rd57];
	fma.rn.f32 	%f57, %f55, %f56, %f72;
	add.s32 	%r75, %r73, 1;
	mul.wide.u32 	%rd58, %r75, 4;
	add.s64 	%rd59, %rd2, %rd58;
	ld.global.f32 	%f58, [%rd59];
	add.s32 	%r76, %r74, %r47;
	mul.wide.u32 	%rd60, %r76, 4;
	add.s64 	%rd61, %rd1, %rd60;
	ld.global.f32 	%f59, [%rd61];
	fma.rn.f32 	%f72, %f58, %f59, %f57;
	add.s32 	%r92, %r92, 2;
$L__BB0_11:
	and.b32  	%r77, %r45, 1;
	setp.eq.b32 	%p11, %r77, 1;
	not.pred 	%p12, %p11;
	@%p12 bra 	$L__BB0_13;
	add.s32 	%r78, %r92, %r5;
	mul.wide.u32 	%rd62, %r78, 4;
	add.s64 	%rd63, %rd2, %rd62;
	ld.global.f32 	%f60, [%rd63];
	mad.lo.s32 	%r79, %r92, %r47, %r53;
	mul.wide.u32 	%rd64, %r79, 4;
	add.s64 	%rd65, %rd1, %rd64;
	ld.global.f32 	%f61, [%rd65];
	fma.rn.f32 	%f72, %f60, %f61, %f72;
$L__BB0_13:
	ld.param.u64 	%rd69, [_Z11sgemm_naivePKfS0_Pfiiiff_param_2];
	mad.lo.s32 	%r80, %r47, %r1, %r53;
	cvta.to.global.u64 	%rd66, %rd69;
	mul.wide.u32 	%rd67, %r80, 4;
	add.s64 	%rd68, %rd66, %rd67;
	ld.global.f32 	%f62, [%rd68];
	mul.f32 	%f63, %f14, %f62;
	fma.rn.f32 	%f64, %f13, %f72, %f63;
	st.global.f32 	[%rd68], %f64;
$L__BB0_14:
	ret;

}
	// .globl	_Z15sgemm_coalcesedPKfS0_Pfiiiff
.visible .entry _Z15sgemm_coalcesedPKfS0_Pfiiiff(
	.param .u64 .ptr .align 1 _Z15sgemm_coalcesedPKfS0_Pfiiiff_param_0,
	.param .u64 .ptr .align 1 _Z15sgemm_coalcesedPKfS0_Pfiiiff_param_1,
	.param .u64 .ptr .align 1 _Z15sgemm_coalcesedPKfS0_Pfiiiff_param_2,
	.param .u32 _Z15sgemm_coalcesedPKfS0_Pfiiiff_param_3,
	.param .u32 _Z15sgemm_coalcesedPKfS0_Pfiiiff_param_4,
	.param .u32 _Z15sgemm_coalcesedPKfS0_Pfiiiff_param_5,
	.param .f32 _Z15sgemm_coalcesedPKfS0_Pfiiiff_param_6,
	.param .f32 _Z15sgemm_coalcesedPKfS0_Pfiiiff_param_7
)
{
	.reg .pred 	%p<13>;
	.reg .b32 	%r<94>;
	.reg .b32 	%f<73>;
	.reg .b64 	%rd<70>;

	ld.param.u64 	%rd4, [_Z15sgemm_coalcesedPKfS0_Pfiiiff_param_0];
	ld.param.u64 	%rd5, [_Z15sgemm_coalcesedPKfS0_Pfiiiff_param_1];
	ld.param.u32 	%r46, [_Z15sgemm_coalcesedPKfS0_Pfiiiff_param_3];
	ld.param.u32 	%r47, [_Z15sgemm_coalcesedPKfS0_Pfiiiff_param_4];
	ld.param.u32 	%r45, [_Z15sgemm_coalcesedPKfS0_Pfiiiff_param_5];
	ld.param.f32 	%f13, [_Z15sgemm_coalcesedPKfS0_Pfiiiff_param_6];
	ld.param.f32 	%f14, [_Z15sgemm_coalcesedPKfS0_Pfiiiff_param_7];
	cvta.to.global.u64 	%rd1, %rd5;
	cvta.to.global.u64 	%rd2, %rd4;
	mov.u32 	%r48, %ctaid.x;
	mov.u32 	%r49, %ntid.x;
	mul.lo.s32 	%r1, %r48, %r49;
	mov.u32 	%r2, %tid.x;
	add.s32 	%r3, %r1, %r2;
	mov.u32 	%r50, %ctaid.y;
	mov.u32 	%r51, %ntid.y;
	mov.u32 	%r52, %tid.y;
	mad.lo.s32 	%r53, %r50, %r51, %r52;
	setp.ge.u32 	%p1, %r3, %r46;
	setp.ge.u32 	%p2, %r53, %r47;
	or.pred  	%p3, %p1, %p2;
	@%p3 bra 	$L__BB1_14;
	setp.lt.s32 	%p4, %r45, 1;
	mov.f32 	%f72, 0f00000000;
	@%p4 bra 	$L__BB1_13;
	mul.lo.s32 	%r5, %r45, %r53;
	and.b32  	%r6, %r45, 7;
	setp.lt.u32 	%p5, %r45, 8;
	mov.f32 	%f72, 0f00000000;
	mov.b32 	%r92, 0;
	@%p5 bra 	$L__BB1_5;
	and.b32  	%r92, %r45, 2147483640;
	neg.s32 	%r90, %r92;
	add.s32 	%r55, %r2, %r47;
	add.s32 	%r89, %r55, %r1;
	shl.b32 	%r10, %r47, 3;
	shl.b32 	%r56, %r47, 1;
	add.s32 	%r88, %r3, %r56;
	mad.lo.s32 	%r87, %r47, 3, %r3;
	shl.b32 	%r57, %r47, 2;
	add.s32 	%r86, %r3, %r57;
	mad.lo.s32 	%r85, %r47, 5, %r3;
	mad.lo.s32 	%r84, %r47, 6, %r3;
	mad.lo.s32 	%r83, %r47, 7, %r3;
	add.s32 	%r81, %r5, 3;
	mov.f32 	%f72, 0f00000000;
	mov.u32 	%r82, %r3;
$L__BB1_4:
	.pragma "nounroll";
	add.s32 	%r58, %r81, -3;
	mul.wide.u32 	%rd6, %r58, 4;
	add.s64 	%rd7, %rd2, %rd6;
	ld.global.f32 	%f19, [%rd7];
	mul.wide.u32 	%rd8, %r82, 4;
	add.s64 	%rd9, %rd1, %rd8;
	ld.global.f32 	%f20, [%rd9];
	fma.rn.f32 	%f21, %f19, %f20, %f72;
	add.s32 	%r59, %r81, -2;
	mul.wide.u32 	%rd10, %r59, 4;
	add.s64 	%rd11, %rd2, %rd10;
	ld.global.f32 	%f22, [%rd11];
	mul.wide.u32 	%rd12, %r89, 4;
	add.s64 	%rd13, %rd1, %rd12;
	ld.global.f32 	%f23, [%rd13];
	fma.rn.f32 	%f24, %f22, %f23, %f21;
	add.s32 	%r60, %r81, -1;
	mul.wide.u32 	%rd14, %r60, 4;
	add.s64 	%rd15, %rd2, %rd14;
	ld.global.f32 	%f25, [%rd15];
	mul.wide.u32 	%rd16, %r88, 4;
	add.s64 	%rd17, %rd1, %rd16;
	ld.global.f32 	%f26, [%rd17];
	fma.rn.f32 	%f27, %f25, %f26, %f24;
	add.s32 	%r61, %r81, 4;
	mul.wide.u32 	%rd18, %r81, 4;
	add.s64 	%rd19, %rd2, %rd18;
	ld.global.f32 	%f28, [%rd19];
	mul.wide.u32 	%rd20, %r87, 4;
	add.s64 	%rd21, %rd1, %rd20;
	ld.global.f32 	%f29, [%rd21];
	fma.rn.f32 	%f30, %f28, %f29, %f27;
	add.s32 	%r62, %r81, 1;
	mul.wide.u32 	%rd22, %r62, 4;
	add.s64 	%rd23, %rd2, %rd22;
	ld.global.f32 	%f31, [%rd23];
	mul.wide.u32 	%rd24, %r86, 4;
	add.s64 	%rd25, %rd1, %rd24;
	ld.global.f32 	%f32, [%rd25];
	fma.rn.f32 	%f33, %f31, %f32, %f30;
	add.s32 	%r63, %r81, 2;
	mul.wide.u32 	%rd26, %r63, 4;
	add.s64 	%rd27, %rd2, %rd26;
	ld.global.f32 	%f34, [%rd27];
	mul.wide.u32 	%rd28, %r85, 4;
	add.s64 	%rd29, %rd1, %rd28;
	ld.global.f32 	%f35, [%rd29];
	fma.rn.f32 	%f36, %f34, %f35, %f33;
	add.s32 	%r64, %r81, 3;
	mul.wide.u32 	%rd30, %r64, 4;
	add.s64 	%rd31, %rd2, %rd30;
	ld.global.f32 	%f37, [%rd31];
	mul.wide.u32 	%rd32, %r84, 4;
	add.s64 	%rd33, %rd1, %rd32;
	ld.global.f32 	%f38, [%rd33];
	fma.rn.f32 	%f39, %f37, %f38, %f36;
	mul.wide.u32 	%rd34, %r61, 4;
	add.s64 	%rd35, %rd2, %rd34;
	ld.global.f32 	%f40, [%rd35];
	mul.wide.u32 	%rd36, %r83, 4;
	add.s64 	%rd37, %rd1, %rd36;
	ld.global.f32 	%f41, [%rd37];
	fma.rn.f32 	%f72, %f40, %f41, %f39;
	add.s32 	%r90, %r90, 8;
	add.s32 	%r89, %r89, %r10;
	add.s32 	%r88, %r88, %r10;
	add.s32 	%r87, %r87, %r10;
	add.s32 	%r86, %r86, %r10;
	add.s32 	%r85, %r85, %r10;
	add.s32 	%r84, %r84, %r10;
	add.s32 	%r83, %r83, %r10;
	add.s32 	%r82, %r82, %r10;
	add.s32 	%r81, %r81, 8;
	setp.ne.s32 	%p6, %r90, 0;
	@%p6 bra 	$L__BB1_4;
$L__BB1_5:
	setp.eq.s32 	%p7, %r6, 0;
	@%p7 bra 	$L__BB1_13;
	and.b32  	%r39, %r45, 3;
	setp.lt.u32 	%p8, %r6, 4;
	@%p8 bra 	$L__BB1_8;
	add.s32 	%r65, %r92, %r5;
	mul.wide.u32 	%rd38, %r65, 4;
	add.s64 	%rd39, %rd2, %rd38;
	ld.global.f32 	%f43, [%rd39];
	mad.lo.s32 	%r66, %r92, %r47, %r3;
	mul.wide.u32 	%rd40, %r66, 4;
	add.s64 	%rd41, %rd1, %rd40;
	ld.global.f32 	%f44, [%rd41];
	fma.rn.f32 	%f45, %f43, %f44, %f72;
	add.s32 	%r67, %r65, 1;
	mul.wide.u32 	%rd42, %r67, 4;
	add.s64 	%rd43, %rd2, %rd42;
	ld.global.f32 	%f46, [%rd43];
	add.s32 	%r68, %r66, %r47;
	mul.wide.u32 	%rd44, %r68, 4;
	add.s64 	%rd45, %rd1, %rd44;
	ld.global.f32 	%f47, [%rd45];
	fma.rn.f32 	%f48, %f46, %f47, %f45;
	add.s32 	%r69, %r65, 2;
	mul.wide.u32 	%rd46, %r69, 4;
	add.s64 	%rd47, %rd2, %rd46;
	ld.global.f32 	%f49, [%rd47];
	add.s32 	%r70, %r68, %r47;
	mul.wide.u32 	%rd48, %r70, 4;
	add.s64 	%rd49, %rd1, %rd48;
	ld.global.f32 	%f50, [%rd49];
	fma.rn.f32 	%f51, %f49, %f50, %f48;
	add.s32 	%r71, %r65, 3;
	mul.wide.u32 	%rd50, %r71, 4;
	add.s64 	%rd51, %rd2, %rd50;
	ld.global.f32 	%f52, [%rd51];
	add.s32 	%r72, %r70, %r47;
	mul.wide.u32 	%rd52, %r72, 4;
	add.s64 	%rd53, %rd1, %rd52;
	ld.global.f32 	%f53, [%rd53];
	fma.rn.f32 	%f72, %f52, %f53, %f51;
	add.s32 	%r92, %r92, 4;
$L__BB1_8:
	setp.eq.s32 	%p9, %r39, 0;
	@%p9 bra 	$L__BB1_13;
	setp.eq.s32 	%p10, %r39, 1;
	@%p10 bra 	$L__BB1_11;
	add.s32 	%r73, %r92, %r5;
	mul.wide.u32 	%rd54, %r73, 4;
	add.s64 	%rd55, %rd2, %rd54;
	ld.global.f32 	%f55, [%rd55];
	mad.lo.s32 	%r74, %r92, %r47, %r3;
	mul.wide.u32 	%rd56, %r74, 4;
	add.s64 	%rd57, %rd1, %rd56;
	ld.global.f32 	%f56, [%rd57];
	fma.rn.f32 	%f57, %f55, %f56, %f72;
	add.s32 	%r75, %r73, 1;
	mul.wide.u32 	%rd58, %r75, 4;
	add.s64 	%rd59, %rd2, %rd58;
	ld.global.f32 	%f58, [%rd59];
	add.s32 	%r76, %r74, %r47;
	mul.wide.u32 	%rd60, %r76, 4;
	add.s64 	%rd61, %rd1, %rd60;
	ld.global.f32 	%f59, [%rd61];
	fma.rn.f32 	%f72, %f58, %f59, %f57;
	add.s32 	%r92, %r92, 2;
$L__BB1_11:
	and.b32  	%r77, %r45, 1;
	setp.eq.b32 	%p11, %r77, 1;
	not.pred 	%p12, %p11;
	@%p12 bra 	$L__BB1_13;
	add.s32 	%r78, %r92, %r5;
	mul.wide.u32 	%rd62, %r78, 4;
	add.s64 	%rd63, %rd2, %rd62;
	ld.global.f32 	%f60, [%rd63];
	mad.lo.s32 	%r79, %r92, %r47, %r3;
	mul.wide.u32 	%rd64, %r79, 4;
	add.s64 	%rd65, %rd1, %rd64;
	ld.global.f32 	%f61, [%rd65];
	fma.rn.f32 	%f72, %f60, %f61, %f72;
$L__BB1_13:
	ld.param.u64 	%rd69, [_Z15sgemm_coalcesedPKfS0_Pfiiiff_param_2];
	mad.lo.s32 	%r80, %r47, %r53, %r3;
	cvta.to.global.u64 	%rd66, %rd69;
	mul.wide.u32 	%rd67, %r80, 4;
	add.s64 	%rd68, %rd66, %rd67;
	ld.global.f32 	%f62, [%rd68];
	mul.f32 	%f63, %f14, %f62;
	fma.rn.f32 	%f64, %f13, %f72, %f63;
	st.global.f32 	[%rd68], %f64;
$L__BB1_14:
	ret;

}


// ===== COMPILED SASS (sm_100) =====

	.target	sm_100

	.elftype	@"ET_EXEC"


//--------------------- .note.nv.tkinfo           --------------------------
	.section	.note.nv.tkinfo,"",@"SHT_NOTE"
	.sectionflags	@"SHF_NOTE_NV_TKINFO"
	.tkinfo
        /*0018*/ 	.word	0x00000002
        /*0030*/ 	.string	""
        /*0030*/ 	.string	"ptxas"
        /*0030*/ 	.string	"Cuda compilation tools, release 13.0, V13.0.88"
        /*0030*/ 	.string	"Build cuda_13.0.r13.0/compiler.36424714_0"
        /*0030*/ 	.string	"-arch sm_100 -m 64 "



//--------------------- .note.nv.cuinfo           --------------------------
	.section	.note.nv.cuinfo,"",@"SHT_NOTE"
	.sectionflags	@"SHF_NOTE_NV_CUINFO"
        /*0018*/ 	.short	0x0002
        /*001a*/ 	.short	0x0064
        /*001c*/ 	.short	0x0082
	.zero		2


//--------------------- .nv.info                  --------------------------
	.section	.nv.info,"",@"SHT_CUDA_INFO"
	.align	4


	//----- nvinfo : EIATTR_REGCOUNT
	.align		4
        /*0000*/ 	.byte	0x04, 0x2f
        /*0002*/ 	.short	(.L_1 - .L_0)
	.align		4
.L_0:
        /*0004*/ 	.word	index@(_Z11sgemm_naivePKfS0_Pfiiiff)
        /*0008*/ 	.word	0x00000020


	//----- nvinfo : EIATTR_FRAME_SIZE
	.align		4
.L_1:
        /*000c*/ 	.byte	0x04, 0x11
        /*000e*/ 	.short	(.L_3 - .L_2)
	.align		4
.L_2:
        /*0010*/ 	.word	index@(_Z11sgemm_naivePKfS0_Pfiiiff)
        /*0014*/ 	.word	0x00000000


	//----- nvinfo : EIATTR_REGCOUNT
	.align		4
.L_3:
        /*0018*/ 	.byte	0x04, 0x2f
        /*001a*/ 	.short	(.L_5 - .L_4)
	.align		4
.L_4:
        /*001c*/ 	.word	index@(_Z15sgemm_coalcesedPKfS0_Pfiiiff)
        /*0020*/ 	.word	0x00000020


	//----- nvinfo : EIATTR_FRAME_SIZE
	.align		4
.L_5:
        /*0024*/ 	.byte	0x04, 0x11
        /*0026*/ 	.short	(.L_7 - .L_6)
	.align		4
.L_6:
        /*0028*/ 	.word	index@(_Z15sgemm_coalcesedPKfS0_Pfiiiff)
        /*002c*/ 	.word	0x00000000


	//----- nvinfo : EIATTR_MIN_STACK_SIZE
	.align		4
.L_7:
        /*0030*/ 	.byte	0x04, 0x12
        /*0032*/ 	.short	(.L_9 - .L_8)
	.align		4
.L_8:
        /*0034*/ 	.word	index@(_Z15sgemm_coalcesedPKfS0_Pfiiiff)
        /*0038*/ 	.word	0x00000000


	//----- nvinfo : EIATTR_MIN_STACK_SIZE
	.align		4
.L_9:
        /*003c*/ 	.byte	0x04, 0x12
        /*003e*/ 	.short	(.L_11 - .L_10)
	.align		4
.L_10:
        /*0040*/ 	.word	index@(_Z11sgemm_naivePKfS0_Pfiiiff)
        /*0044*/ 	.word	0x00000000
.L_11:


//--------------------- .nv.compat                --------------------------
	.section	.nv.compat,"",@"SHT_CUDA_COMPAT_INFO"
	.align	4
        /*0000*/ 	.byte	0x02, 0x09, 0x00, 0x00, 0x02, 0x02, 0x01, 0x00, 0x02, 0x05, 0x05, 0x00, 0x03, 0x07, 0x01, 0x01
        /*0010*/ 	.byte	0x02, 0x03, 0x00, 0x00, 0x02, 0x06, 0x01, 0x00, 0x04, 0x0b, 0x08, 0x00, 0x09, 0x00, 0x00, 0x00
        /*0020*/ 	.byte	0x00, 0x00, 0x00, 0x00


//--------------------- .nv.info._Z15sgemm_coalcesedPKfS0_Pfiiiff --------------------------
	.section	.nv.info._Z15sgemm_coalcesedPKfS0_Pfiiiff,"",@"SHT_CUDA_INFO"
	.sectionflags	@""
	.align	4


	//----- nvinfo : EIATTR_CUDA_API_VERSION
	.align		4
        /*0000*/ 	.byte	0x04, 0x37
        /*0002*/ 	.short	(.L_13 - .L_12)
.L_12:
        /*0004*/ 	.word	0x00000082


	//----- nvinfo : EIATTR_KPARAM_INFO
	.align		4
.L_13:
        /*0008*/ 	.byte	0x04, 0x17
        /*000a*/ 	.short	(.L_15 - .L_14)
.L_14:
        /*000c*/ 	.word	0x00000000
        /*0010*/ 	.short	0x0007
        /*0012*/ 	.short	0x0028
        /*0014*/ 	.byte	0x00, 0xf0, 0x11, 0x00


	//----- nvinfo : EIATTR_KPARAM_INFO
	.align		4
.L_15:
        /*0018*/ 	.byte	0x04, 0x17
        /*001a*/ 	.short	(.L_17 - .L_16)
.L_16:
        /*001c*/ 	.word	0x00000000
        /*0020*/ 	.short	0x0006
        /*0022*/ 	.short	0x0024
        /*0024*/ 	.byte	0x00, 0xf0, 0x11, 0x00


	//----- nvinfo : EIATTR_KPARAM_INFO
	.align		4
.L_17:
        /*0028*/ 	.byte	0x04, 0x17
        /*002a*/ 	.short	(.L_19 - .L_18)
.L_18:
        /*002c*/ 	.word	0x00000000
        /*0030*/ 	.short	0x0005
        /*0032*/ 	.short	0x0020
        /*0034*/ 	.byte	0x00, 0xf0, 0x11, 0x00


	//----- nvinfo : EIATTR_KPARAM_INFO
	.align		4
.L_19:
        /*0038*/ 	.byte	0x04, 0x17
        /*003a*/ 	.short	(.L_21 - .L_20)
.L_20:
        /*003c*/ 	.word	0x00000000
        /*0040*/ 	.short	0x0004
        /*0042*/ 	.short	0x001c
        /*0044*/ 	.byte	0x00, 0xf0, 0x11, 0x00


	//----- nvinfo : EIATTR_KPARAM_INFO
	.align		4
.L_21:
        /*0048*/ 	.byte	0x04, 0x17
        /*004a*/ 	.short	(.L_23 - .L_22)
.L_22:
        /*004c*/ 	.word	0x00000000
        /*0050*/ 	.short	0x0003
        /*0052*/ 	.short	0x0018
        /*0054*/ 	.byte	0x00, 0xf0, 0x11, 0x00


	//----- nvinfo : EIATTR_KPARAM_INFO
	.align		4
.L_23:
        /*0058*/ 	.byte	0x04, 0x17
        /*005a*/ 	.short	(.L_25 - .L_24)
.L_24:
        /*005c*/ 	.word	0x00000000
        /*0060*/ 	.short	0x0002
        /*0062*/ 	.short	0x0010
        /*0064*/ 	.byte	0x00, 0xf5, 0x21, 0x00


	//----- nvinfo : EIATTR_KPARAM_INFO
	.align		4
.L_25:
        /*0068*/ 	.byte	0x04, 0x17
        /*006a*/ 	.short	(.L_27 - .L_26)
.L_26:
        /*006c*/ 	.word	0x00000000
        /*0070*/ 	.short	0x0001
        /*0072*/ 	.short	0x0008
        /*0074*/ 	.byte	0x00, 0xf5, 0x21, 0x00


	//----- nvinfo : EIATTR_KPARAM_INFO
	.align		4
.L_27:
        /*0078*/ 	.byte	0x04, 0x17
        /*007a*/ 	.short	(.L_29 - .L_28)
.L_28:
        /*007c*/ 	.word	0x00000000
        /*0080*/ 	.short	0x0000
        /*0082*/ 	.short	0x0000
        /*0084*/ 	.byte	0x00, 0xf5, 0x21, 0x00


	//----- nvinfo : EIATTR_SPARSE_MMA_MASK
	.align		4
.L_29:
        /*0088*/ 	.byte	0x03, 0x50
        /*008a*/ 	.short	0x0000


	//----- nvinfo : EIATTR_MAXREG_COUNT
	.align		4
        /*008c*/ 	.byte	0x03, 0x1b
        /*008e*/ 	.short	0x00ff


	//----- nvinfo : EIATTR_MERCURY_ISA_VERSION
	.align		4
        /*0090*/ 	.byte	0x03, 0x5f
        /*0092*/ 	.short	0x0101


	//----- nvinfo : EIATTR_VRC_CTA_INIT_COUNT
	.align		4
        /*0094*/ 	.byte	0x02, 0x4a
	.zero		1
	.zero		1


	//----- nvinfo : EIATTR_EXIT_INSTR_OFFSETS
	.align		4
        /*0098*/ 	.byte	0x04, 0x1c
        /*009a*/ 	.short	(.L_31 - .L_30)


	//   ....[0]....
.L_30:
        /*009c*/ 	.word	0x000000d0


	//   ....[1]....
        /*00a0*/ 	.word	0x00000ad0


	//----- nvinfo : EIATTR_CBANK_PARAM_SIZE
	.align		4
.L_31:
        /*00a4*/ 	.byte	0x03, 0x19
        /*00a6*/ 	.short	0x002c


	//----- nvinfo : EIATTR_PARAM_CBANK
	.align		4
        /*00a8*/ 	.byte	0x04, 0x0a
        /*00aa*/ 	.short	(.L_33 - .L_32)
	.align		4
.L_32:
        /*00ac*/ 	.word	index@(.nv.constant0._Z15sgemm_coalcesedPKfS0_Pfiiiff)
        /*00b0*/ 	.short	0x0380
        /*00b2*/ 	.short	0x002c


	//----- nvinfo : EIATTR_SW_WAR
	.align		4
.L_33:
        /*00b4*/ 	.byte	0x04, 0x36
        /*00b6*/ 	.short	(.L_35 - .L_34)
.L_34:
        /*00b8*/ 	.word	0x00000008
.L_35:


//--------------------- .nv.info._Z11sgemm_naivePKfS0_Pfiiiff --------------------------
	.section	.nv.info._Z11sgemm_naivePKfS0_Pfiiiff,"",@"SHT_CUDA_INFO"
	.sectionflags	@""
	.align	4


	//----- nvinfo : EIATTR_CUDA_API_VERSION
	.align		4
        /*0000*/ 	.byte	0x04, 0x37
        /*0002*/ 	.short	(.L_37 - .L_36)
.L_36:
        /*0004*/ 	.word	0x00000082


	//----- nvinfo : EIATTR_KPARAM_INFO
	.align		4
.L_37:
        /*0008*/ 	.byte	0x04, 0x17
        /*000a*/ 	.short	(.L_39 - .L_38)
.L_38:
        /*000c*/ 	.word	0x00000000
        /*0010*/ 	.short	0x0007
        /*0012*/ 	.short	0x0028
        /*0014*/ 	.byte	0x00, 0xf0, 0x11, 0x00


	//----- nvinfo : EIATTR_KPARAM_INFO
	.align		4
.L_39:
        /*0018*/ 	.byte	0x04, 0x17
        /*001a*/ 	.short	(.L_41 - .L_40)
.L_40:
        /*001c*/ 	.word	0x00000000
        /*0020*/ 	.short	0x0006
        /*0022*/ 	.short	0x0024
        /*0024*/ 	.byte	0x00, 0xf0, 0x11, 0x00


	//----- nvinfo : EIATTR_KPARAM_INFO
	.align		4
.L_41:
        /*0028*/ 	.byte	0x04, 0x17
        /*002a*/ 	.short	(.L_43 - .L_42)
.L_42:
        /*002c*/ 	.word	0x00000000
        /*0030*/ 	.short	0x0005
        /*0032*/ 	.short	0x0020
        /*0034*/ 	.byte	0x00, 0xf0, 0x11, 0x00


	//----- nvinfo : EIATTR_KPARAM_INFO
	.align		4
.L_43:
        /*0038*/ 	.byte	0x04, 0x17
        /*003a*/ 	.short	(.L_45 - .L_44)
.L_44:
        /*003c*/ 	.word	0x00000000
        /*0040*/ 	.short	0x0004
        /*0042*/ 	.short	0x001c
        /*0044*/ 	.byte	0x00, 0xf0, 0x11, 0x00


	//----- nvinfo : EIATTR_KPARAM_INFO
	.align		4
.L_45:
        /*0048*/ 	.byte	0x04, 0x17
        /*004a*/ 	.short	(.L_47 - .L_46)
.L_46:
        /*004c*/ 	.word	0x00000000
        /*0050*/ 	.short	0x0003
        /*0052*/ 	.short	0x0018
        /*0054*/ 	.byte	0x00, 0xf0, 0x11, 0x00


	//----- nvinfo : EIATTR_KPARAM_INFO
	.align		4
.L_47:
        /*0058*/ 	.byte	0x04, 0x17
        /*005a*/ 	.short	(.L_49 - .L_48)
.L_48:
        /*005c*/ 	.word	0x00000000
        /*0060*/ 	.short	0x0002
        /*0062*/ 	.short	0x0010
        /*0064*/ 	.byte	0x00, 0xf5, 0x21, 0x00


	//----- nvinfo : EIATTR_KPARAM_INFO
	.align		4
.L_49:
        /*0068*/ 	.byte	0x04, 0x17
        /*006a*/ 	.short	(.L_51 - .L_50)
.L_50:
        /*006c*/ 	.word	0x00000000
        /*0070*/ 	.short	0x0001
        /*0072*/ 	.short	0x0008
        /*0074*/ 	.byte	0x00, 0xf5, 0x21, 0x00


	//----- nvinfo : EIATTR_KPARAM_INFO
	.align		4
.L_51:
        /*0078*/ 	.byte	0x04, 0x17
        /*007a*/ 	.short	(.L_53 - .L_52)
.L_52:
        /*007c*/ 	.word	0x00000000
        /*0080*/ 	.short	0x0000
        /*0082*/ 	.short	0x0000
        /*0084*/ 	.byte	0x00, 0xf5, 0x21, 0x00


	//----- nvinfo : EIATTR_SPARSE_MMA_MASK
	.align		4
.L_53:
        /*0088*/ 	.byte	0x03, 0x50
        /*008a*/ 	.short	0x0000


	//----- nvinfo : EIATTR_MAXREG_COUNT
	.align		4
        /*008c*/ 	.byte	0x03, 0x1b
        /*008e*/ 	.short	0x00ff


	//----- nvinfo : EIATTR_MERCURY_ISA_VERSION
	.align		4
        /*0090*/ 	.byte	0x03, 0x5f
        /*0092*/ 	.short	0x0101


	//----- nvinfo : EIATTR_VRC_CTA_INIT_COUNT
	.align		4
        /*0094*/ 	.byte	0x02, 0x4a
	.zero		1
	.zero		1


	//----- nvinfo : EIATTR_EXIT_INSTR_OFFSETS
	.align		4
        /*0098*/ 	.byte	0x04, 0x1c
        /*009a*/ 	.short	(.L_55 - .L_54)


	//   ....[0]....
.L_54:
        /*009c*/ 	.word	0x000000d0


	//   ....[1]....
        /*00a0*/ 	.word	0x00000ad0


	//----- nvinfo : EIATTR_CBANK_PARAM_SIZE
	.align		4
.L_55:
        /*00a4*/ 	.byte	0x03, 0x19
        /*00a6*/ 	.short	0x002c


	//----- nvinfo : EIATTR_PARAM_CBANK
	.align		4
        /*00a8*/ 	.byte	0x04, 0x0a
        /*00aa*/ 	.short	(.L_57 - .L_56)
	.align		4
.L_56:
        /*00ac*/ 	.word	index@(.nv.constant0._Z11sgemm_naivePKfS0_Pfiiiff)
        /*00b0*/ 	.short	0x0380
        /*00b2*/ 	.short	0x002c


	//----- nvinfo : EIATTR_SW_WAR
	.align		4
.L_57:
        /*00b4*/ 	.byte	0x04, 0x36
        /*00b6*/ 	.short	(.L_59 - .L_58)
.L_58:
        /*00b8*/ 	.word	0x00000008
.L_59:


//--------------------- .nv.callgraph             --------------------------
	.section	.nv.callgraph,"",@"SHT_CUDA_CALLGRAPH"
	.align	4
	.sectionentsize	8
	.align		4
        /*0000*/ 	.word	0x00000000
	.align		4
        /*0004*/ 	.word	0xffffffff
	.align		4
        /*0008*/ 	.word	0x00000000
	.align		4
        /*000c*/ 	.word	0xfffffffe
	.align		4
        /*0010*/ 	.word	0x00000000
	.align		4
        /*0014*/ 	.word	0xfffffffd
	.align		4
        /*0018*/ 	.word	0x00000000
	.align		4
        /*001c*/ 	.word	0xfffffffc


//--------------------- .text._Z15sgemm_coalcesedPKfS0_Pfiiiff --------------------------
	.section	.text._Z15sgemm_coalcesedPKfS0_Pfiiiff,"ax",@progbits
	.align	128
        .global         _Z15sgemm_coalcesedPKfS0_Pfiiiff
        .type           _Z15sgemm_coalcesedPKfS0_Pfiiiff,@function
        .size           _Z15sgemm_coalcesedPKfS0_Pfiiiff,(.L_x_10 - _Z15sgemm_coalcesedPKfS0_Pfiiiff)
        .other          _Z15sgemm_coalcesedPKfS0_Pfiiiff,@"STO_CUDA_ENTRY STV_DEFAULT"
_Z15sgemm_coalcesedPKfS0_Pfiiiff:
.text._Z15sgemm_coalcesedPKfS0_Pfiiiff:
[----:B------:R-:W-:Y:S01]  /*0000*/  LDC R1, c[0x0][0x37c] ;  /* 0x0000df00ff017b82 */ /* 0x000fe20000000800 */
[----:B------:R-:W0:Y:S07]  /*0010*/  S2R R3, SR_TID.Y ;  /* 0x0000000000037919 */ /* 0x000e2e0000002200 */
[----:B------:R-:W1:Y:S01]  /*0020*/  S2UR UR4, SR_CTAID.X ;  /* 0x00000000000479c3 */ /* 0x000e620000002500 */
[----:B------:R-:W1:Y:S01]  /*0030*/  LDCU UR5, c[0x0][0x360] ;  /* 0x00006c00ff0577ac */ /* 0x000e620008000800 */
[----:B------:R-:W2:Y:S06]  /*0040*/  S2R R8, SR_TID.X ;  /* 0x0000000000087919 */ /* 0x000eac0000002100 */
[----:B------:R-:W0:Y:S08]  /*0050*/  S2UR UR6, SR_CTAID.Y ;  /* 0x00000000000679c3 */ /* 0x000e300000002600 */
[----:B------:R-:W0:Y:S08]  /*0060*/  LDC R0, c[0x0][0x364] ;  /* 0x0000d900ff007b82 */ /* 0x000e300000000800 */
[----:B------:R-:W3:Y:S01]  /*0070*/  LDC.64 R4, c[0x0][0x398] ;  /* 0x0000e600ff047b82 */ /* 0x000ee20000000a00 */
[----:B-1----:R-:W-:-:S06]  /*0080*/  UIMAD UR4, UR4, UR5, URZ ;  /* 0x00000005040472a4 */ /* 0x002fcc000f8e02ff */
[----:B--2---:R-:W-:Y:S01]  /*0090*/  IADD3 R2, PT, PT, R8, UR4, RZ ;  /* 0x0000000408027c10 */ /* 0x004fe2000fffe0ff */
[----:B0-----:R-:W-:-:S05]  /*00a0*/  IMAD R0, R0, UR6, R3 ;  /* 0x0000000600007c24 */ /* 0x001fca000f8e0203 */
[----:B---3--:R-:W-:-:S04]  /*00b0*/  ISETP.GE.U32.AND P0, PT, R0, R5, PT ;  /* 0x000000050000720c */ /* 0x008fc80003f06070 */
[----:B------:R-:W-:-:S13]  /*00c0*/  ISETP.GE.U32.OR P0, PT, R2, R4, P0 ;  /* 0x000000040200720c */ /* 0x000fda0000706470 */
[----:B------:R-:W-:Y:S05]  /*00d0*/  @P0 EXIT ;  /* 0x000000000000094d */ /* 0x000fea0003800000 */
[----:B------:R-:W0:Y:S01]  /*00e0*/  LDC R3, c[0x0][0x3a0] ;  /* 0x0000e800ff037b82 */ /* 0x000e220000000800 */
[----:B------:R-:W1:Y:S01]  /*00f0*/  LDCU.64 UR6, c[0x0][0x358] ;  /* 0x00006b00ff0677ac */ /* 0x000e620008000a00 */
[----:B------:R-:W-:Y:S01]  /*0100*/  HFMA2 R25, -RZ, RZ, 0, 0 ;  /* 0x00000000ff197431 */ /* 0x000fe200000001ff */
[----:B0-----:R-:W-:-:S13]  /*0110*/  ISETP.GE.AND P0, PT, R3, 0x1, PT ;  /* 0x000000010300780c */ /* 0x001fda0003f06270 */
[----:B-1----:R-:W-:Y:S05]  /*0120*/  @!P0 BRA `(.L_x_0) ;  /* 0x0000000800448947 */ /* 0x002fea0003800000 */
[C---:B------:R-:W-:Y:S02]  /*0130*/  ISETP.GE.U32.AND P1, PT, R3.reuse, 0x8, PT ;  /* 0x000000080300780c */ /* 0x040fe40003f26070 */
[----:B------:R-:W-:Y:S02]  /*0140*/  LOP3.LUT R6, R3, 0x7, RZ, 0xc0, !PT ;  /* 0x0000000703067812 */ /* 0x000fe400078ec0ff */
[----:B------:R-:W-:Y:S02]  /*0150*/  MOV R25, RZ ;  /* 0x000000ff00197202 */ /* 0x000fe40000000f00 */
[----:B------:R-:W-:Y:S02]  /*0160*/  ISETP.NE.AND P0, PT, R6, RZ, PT ;  /* 0x000000ff0600720c */ /* 0x000fe40003f05270 */
[----:B------:R-:W-:-:S05]  /*0170*/  MOV R7, RZ ;  /* 0x000000ff00077202 */ /* 0x000fca0000000f00 */
[----:B------:R-:W-:Y:S06]  /*0180*/  @!P1 BRA `(.L_x_1) ;  /* 0x0000000400249947 */ /* 0x000fec0003800000 */
[----:B------:R-:W-:Y:S01]  /*0190*/  LOP3.LUT R7, R3, 0x7ffffff8, RZ, 0xc0, !PT ;  /* 0x7ffffff803077812 */ /* 0x000fe200078ec0ff */
[C---:B------:R-:W-:Y:S01]  /*01a0*/  IMAD R10, R5.reuse, 0x3, R2 ;  /* 0x00000003050a7824 */ /* 0x040fe200078e0202 */
[C---:B------:R-:W-:Y:S01]  /*01b0*/  IADD3 R4, PT, PT, R5.reuse, UR4, R8 ;  /* 0x0000000405047c10 */ /* 0x040fe2000fffe008 */
[C-C-:B------:R-:W-:Y:S01]  /*01c0*/  IMAD R14, R5.reuse, 0x5, R2.reuse ;  /* 0x00000005050e7824 */ /* 0x140fe200078e0202 */
[CC--:B------:R-:W-:Y:S01]  /*01d0*/  LEA R8, R5.reuse, R2.reuse, 0x1 ;  /* 0x0000000205087211 */ /* 0x0c0fe200078e08ff */
[C-C-:B------:R-:W-:Y:S01]  /*01e0*/  IMAD R9, R5.reuse, 0x6, R2.reuse ;  /* 0x0000000605097824 */ /* 0x140fe200078e0202 */
[CC--:B------:R-:W-:Y:S01]  /*01f0*/  LEA R12, R5.reuse, R2.reuse, 0x2 ;  /* 0x00000002050c7211 */ /* 0x0c0fe200078e10ff */
[----:B------:R-:W-:Y:S01]  /*0200*/  IMAD R11, R5, 0x7, R2 ;  /* 0x00000007050b7824 */ /* 0x000fe200078e0202 */
[----:B------:R-:W-:Y:S01]  /*0210*/  MOV R25, RZ ;  /* 0x000000ff00197202 */ /* 0x000fe20000000f00 */
[----:B------:R-:W-:Y:S01]  /*0220*/  IMAD R15, R0, R3, 0x3 ;  /* 0x00000003000f7424 */ /* 0x000fe200078e0203 */
[----:B------:R-:W-:-:S02]  /*0230*/  MOV R13, R2 ;  /* 0x00000002000d7202 */ /* 0x000fc40000000f00 */
[----:B------:R-:W-:-:S07]  /*0240*/  IADD3 R24, PT, PT, -R7, RZ, RZ ;  /* 0x000000ff07187210 */ /* 0x000fce0007ffe1ff */
.L_x_2:
[----:B------:R-:W0:Y:S01]  /*0250*/  LDC.64 R20, c[0x0][0x380] ;  /* 0x0000e000ff147b82 */ /* 0x000e220000000a00 */
[----:B------:R-:W-:-:S07]  /*0260*/  IADD3 R23, PT, PT, R15, -0x3, RZ ;  /* 0xfffffffd0f177810 */ /* 0x000fce0007ffe0ff */
[----:B------:R-:W1:Y:S01]  /*0270*/  LDC.64 R16, c[0x0][0x388] ;  /* 0x0000e200ff107b82 */ /* 0x000e620000000a00 */
[----:B0-----:R-:W-:-:S06]  /*0280*/  IMAD.WIDE.U32 R22, R23, 0x4, R20 ;  /* 0x0000000417167825 */ /* 0x001fcc00078e0014 */
[----:B------:R-:W2:Y:S01]  /*0290*/  LDG.E R22, desc[UR6][R22.64] ;  /* 0x0000000616167981 */ /* 0x000ea2000c1e1900 */
[----:B-1----:R-:W-:-:S06]  /*02a0*/  IMAD.WIDE.U32 R18, R13, 0x4, R16 ;  /* 0x000000040d127825 */ /* 0x002fcc00078e0010 */
[----:B------:R-:W2:Y:S01]  /*02b0*/  LDG.E R18, desc[UR6][R18.64] ;  /* 0x0000000612127981 */ /* 0x000ea2000c1e1900 */
[----:B------:R-:W-:Y:S01]  /*02c0*/  IADD3 R27, PT, PT, R15, -0x2, RZ ;  /* 0xfffffffe0f1b7810 */ /* 0x000fe20007ffe0ff */
[----:B------:R-:W-:-:S06]  /*02d0*/  IMAD.WIDE.U32 R28, R4, 0x4, R16 ;  /* 0x00000004041c7825 */ /* 0x000fcc00078e0010 */
[----:B------:R-:W3:Y:S01]  /*02e0*/  LDG.E R28, desc[UR6][R28.64] ;  /* 0x000000061c1c7981 */ /* 0x000ee2000c1e1900 */
[----:B--2---:R-:W-:Y:S01]  /*02f0*/  FFMA R25, R22, R18, R25 ;  /* 0x0000001216197223 */ /* 0x004fe20000000019 */
[----:B------:R-:W-:Y:S01]  /*0300*/  IMAD.WIDE.U32 R22, R27, 0x4, R20 ;  /* 0x000000041b167825 */ /* 0x000fe200078e0014 */
[----:B------:R-:W-:-:S05]  /*0310*/  IADD3 R27, PT, PT, R15, -0x1, RZ ;  /* 0xffffffff0f1b7810 */ /* 0x000fca0007ffe0ff */
[----:B------:R-:W-:Y:S01]  /*0320*/  IMAD.WIDE.U32 R26, R27, 0x4, R20 ;  /* 0x000000041b1a7825 */ /* 0x000fe200078e0014 */
[----:B------:R-:W3:Y:S04]  /*0330*/  LDG.E R22, desc[UR6][R22.64] ;  /* 0x0000000616167981 */ /* 0x000ee8000c1e1900 */
[----:B------:R0:W2:Y:S02]  /*0340*/  LDG.E R18, desc[UR6][R26.64] ;  /* 0x000000061a127981 */ /* 0x0000a4000c1e1900 */
[----:B0-----:R-:W-:-:S05]  /*0350*/  IMAD.WIDE.U32 R26, R8, 0x4, R16 ;  /* 0x00000004081a7825 */ /* 0x001fca00078e0010 */
[----:B------:R-:W2:Y:S01]  /*0360*/  LDG.E R19, desc[UR6][R26.64] ;  /* 0x000000061a137981 */ /* 0x000ea2000c1e1900 */
[----:B------:R-:W-:Y:S01]  /*0370*/  IADD3 R23, PT, PT, R15, 0x1, RZ ;  /* 0x000000010f177810 */ /* 0x000fe20007ffe0ff */
[----:B---3--:R-:W-:-:S04]  /*0380*/  FFMA R25, R22, R28, R25 ;  /* 0x0000001c16197223 */ /* 0x008fc80000000019 */
[----:B--2---:R-:W-:Y:S01]  /*0390*/  FFMA R25, R18, R19, R25 ;  /* 0x0000001312197223 */ /* 0x004fe20000000019 */
[----:B------:R-:W-:-:S05]  /*03a0*/  IMAD.WIDE.U32 R18, R15, 0x4, R20 ;  /* 0x000000040f127825 */ /* 0x000fca00078e0014 */
[----:B------:R0:W2:Y:S02]  /*03b0*/  LDG.E R28, desc[UR6][R18.64] ;  /* 0x00000006121c7981 */ /* 0x0000a4000c1e1900 */
[----:B0-----:R-:W-:-:S04]  /*03c0*/  IMAD.WIDE.U32 R18, R23, 0x4, R20 ;  /* 0x0000000417127825 */ /* 0x001fc800078e0014 */
[--C-:B------:R-:W-:Y:S02]  /*03d0*/  IMAD.WIDE.U32 R22, R10, 0x4, R16.reuse ;  /* 0x000000040a167825 */ /* 0x100fe400078e0010 */
[----:B------:R-:W3:Y:S04]  /*03e0*/  LDG.E R18, desc[UR6][R18.64] ;  /* 0x0000000612127981 */ /* 0x000ee8000c1e1900 */
[----:B------:R0:W2:Y:S02]  /*03f0*/  LDG.E R29, desc[UR6][R22.64] ;  /* 0x00000006161d7981 */ /* 0x0000a4000c1e1900 */
[----:B0-----:R-:W-:-:S05]  /*0400*/  IMAD.WIDE.U32 R22, R12, 0x4, R16 ;  /* 0x000000040c167825 */ /* 0x001fca00078e0010 */
[----:B------:R0:W3:Y:S01]  /*0410*/  LDG.E R26, desc[UR6][R22.64] ;  /* 0x00000006161a7981 */ /* 0x0000e2000c1e1900 */
[C---:B------:R-:W-:Y:S02]  /*0420*/  IADD3 R27, PT, PT, R15.reuse, 0x3, RZ ;  /* 0x000000030f1b7810 */ /* 0x040fe40007ffe0ff */
[C---:B0-----:R-:W-:Y:S01]  /*0430*/  IADD3 R23, PT, PT, R15.reuse, 0x4, RZ ;  /* 0x000000040f177810 */ /* 0x041fe20007ffe0ff */
[----:B--2---:R-:W-:Y:S01]  /*0440*/  FFMA R25, R28, R29, R25 ;  /* 0x0000001d1c197223 */ /* 0x004fe20000000019 */
[----:B------:R-:W-:-:S05]  /*0450*/  IADD3 R29, PT, PT, R15, 0x2, RZ ;  /* 0x000000020f1d7810 */ /* 0x000fca0007ffe0ff */
[----:B------:R-:W-:-:S06]  /*0460*/  IMAD.WIDE.U32 R28, R29, 0x4, R20 ;  /* 0x000000041d1c7825 */ /* 0x000fcc00078e0014 */
[----:B------:R-:W2:Y:S01]  /*0470*/  LDG.E R28, desc[UR6][R28.64] ;  /* 0x000000061c1c7981 */ /* 0x000ea2000c1e1900 */
[----:B---3--:R-:W-:Y:S01]  /*0480*/  FFMA R25, R18, R26, R25 ;  /* 0x0000001a12197223 */ /* 0x008fe20000000019 */
[----:B------:R-:W-:-:S04]  /*0490*/  IMAD.WIDE.U32 R18, R14, 0x4, R16 ;  /* 0x000000040e127825 */ /* 0x000fc800078e0010 */
[--C-:B------:R-:W-:Y:S02]  /*04a0*/  IMAD.WIDE.U32 R26, R27, 0x4, R20.reuse ;  /* 0x000000041b1a7825 */ /* 0x100fe400078e0014 */
[----:B------:R-:W2:Y:S02]  /*04b0*/  LDG.E R18, desc[UR6][R18.64] ;  /* 0x0000000612127981 */ /* 0x000ea4000c1e1900 */
[----:B------:R-:W-:Y:S02]  /*04c0*/  IMAD.WIDE.U32 R20, R23, 0x4, R20 ;  /* 0x0000000417147825 */ /* 0x000fe400078e0014 */
[----:B------:R-:W3:Y:S02]  /*04d0*/  LDG.E R26, desc[UR6][R26.64] ;  /* 0x000000061a1a7981 */ /* 0x000ee4000c1e1900 */
[--C-:B------:R-:W-:Y:S02]  /*04e0*/  IMAD.WIDE.U32 R22, R9, 0x4, R16.reuse ;  /* 0x0000000409167825 */ /* 0x100fe400078e0010 */
[----:B------:R-:W4:Y:S02]  /*04f0*/  LDG.E R20, desc[UR6][R20.64] ;  /* 0x0000000614147981 */ /* 0x000f24000c1e1900 */
[----:B------:R-:W-:-:S02]  /*0500*/  IMAD.WIDE.U32 R16, R11, 0x4, R16 ;  /* 0x000000040b107825 */ /* 0x000fc400078e0010 */
[----:B------:R-:W3:Y:S04]  /*0510*/  LDG.E R23, desc[UR6][R22.64] ;  /* 0x0000000616177981 */ /* 0x000ee8000c1e1900 */
[----:B------:R-:W4:Y:S01]  /*0520*/  LDG.E R16, desc[UR6][R16.64] ;  /* 0x0000000610107981 */ /* 0x000f22000c1e1900 */
[----:B------:R-:W-:-:S04]  /*0530*/  IADD3 R24, PT, PT, R24, 0x8, RZ ;  /* 0x0000000818187810 */ /* 0x000fc80007ffe0ff */
[----:B------:R-:W-:Y:S02]  /*0540*/  ISETP.NE.AND P1, PT, R24, RZ, PT ;  /* 0x000000ff1800720c */ /* 0x000fe40003f25270 */
[----:B------:R-:W-:Y:S02]  /*0550*/  IADD3 R15, PT, PT, R15, 0x8, RZ ;  /* 0x000000080f0f7810 */ /* 0x000fe40007ffe0ff */
[C---:B------:R-:W-:Y:S02]  /*0560*/  LEA R4, R5.reuse, R4, 0x3 ;  /* 0x0000000405047211 */ /* 0x040fe400078e18ff */
[C---:B------:R-:W-:Y:S02]  /*0570*/  LEA R8, R5.reuse, R8, 0x3 ;  /* 0x0000000805087211 */ /* 0x040fe400078e18ff */
[C---:B------:R-:W-:Y:S02]  /*0580*/  LEA R10, R5.reuse, R10, 0x3 ;  /* 0x0000000a050a7211 */ /* 0x040fe400078e18ff */
[----:B------:R-:W-:-:S02]  /*0590*/  LEA R12, R5, R12, 0x3 ;  /* 0x0000000c050c7211 */ /* 0x000fc400078e18ff */
[C---:B------:R-:W-:Y:S02]  /*05a0*/  LEA R14, R5.reuse, R14, 0x3 ;  /* 0x0000000e050e7211 */ /* 0x040fe400078e18ff */
[C---:B------:R-:W-:Y:S02]  /*05b0*/  LEA R9, R5.reuse, R9, 0x3 ;  /* 0x0000000905097211 */ /* 0x040fe400078e18ff */
[C---:B------:R-:W-:Y:S02]  /*05c0*/  LEA R11, R5.reuse, R11, 0x3 ;  /* 0x0000000b050b7211 */ /* 0x040fe400078e18ff */
[----:B------:R-:W-:Y:S01]  /*05d0*/  LEA R13, R5, R13, 0x3 ;  /* 0x0000000d050d7211 */ /* 0x000fe200078e18ff */
[----:B--2---:R-:W-:-:S04]  /*05e0*/  FFMA R25, R28, R18, R25 ;  /* 0x000000121c197223 */ /* 0x004fc80000000019 */
[----:B---3--:R-:W-:-:S04]  /*05f0*/  FFMA R25, R26, R23, R25 ;  /* 0x000000171a197223 */ /* 0x008fc80000000019 */
[----:B----4-:R-:W-:Y:S01]  /*0600*/  FFMA R25, R20, R16, R25 ;  /* 0x0000001014197223 */ /* 0x010fe20000000019 */
[----:B------:R-:W-:Y:S06]  /*0610*/  @P1 BRA `(.L_x_2) ;  /* 0xfffffffc000c1947 */ /* 0x000fec000383ffff */
.L_x_1:
[----:B------:R-:W-:Y:S05]  /*0620*/  @!P0 BRA `(.L_x_0) ;  /* 0x0000000400048947 */ /* 0x000fea0003800000 */
[----:B------:R-:W-:Y:S02]  /*0630*/  ISETP.GE.U32.AND P0, PT, R6, 0x4, PT ;  /* 0x000000040600780c */ /* 0x000fe40003f06070 */
[----:B------:R-:W-:-:S04]  /*0640*/  LOP3.LUT R24, R3, 0x3, RZ, 0xc0, !PT ;  /* 0x0000000303187812 */ /* 0x000fc800078ec0ff */
[----:B------:R-:W-:-:S07]  /*0650*/  ISETP.NE.AND P1, PT, R24, RZ, PT ;  /* 0x000000ff1800720c */ /* 0x000fce0003f25270 */
[----:B------:R-:W-:Y:S06]  /*0660*/  @!P0 BRA `(.L_x_3) ;  /* 0x00000000007c8947 */ /* 0x000fec0003800000 */
[----:B------:R-:W0:Y:S01]  /*0670*/  LDC.64 R8, c[0x0][0x388] ;  /* 0x0000e200ff087b82 */ /* 0x000e220000000a00 */
[----:B------:R-:W-:Y:S02]  /*0680*/  IMAD R13, R0, R3, R7 ;  /* 0x00000003000d7224 */ /* 0x000fe400078e0207 */
[----:B------:R-:W-:-:S03]  /*0690*/  IMAD R6, R7, R5, R2 ;  /* 0x0000000507067224 */ /* 0x000fc600078e0202 */
[C---:B------:R-:W-:Y:S02]  /*06a0*/  IADD3 R21, PT, PT, R13.reuse, 0x1, RZ ;  /* 0x000000010d157810 */ /* 0x040fe40007ffe0ff */
[----:B------:R-:W1:Y:S01]  /*06b0*/  LDC.64 R10, c[0x0][0x380] ;  /* 0x0000e000ff0a7b82 */ /* 0x000e620000000a00 */
[C---:B------:R-:W-:Y:S02]  /*06c0*/  IADD3 R15, PT, PT, R13.reuse, 0x2, RZ ;  /* 0x000000020d0f7810 */ /* 0x040fe40007ffe0ff */
[----:B------:R-:W-:Y:S01]  /*06d0*/  IADD3 R27, PT, PT, R13, 0x3, RZ ;  /* 0x000000030d1b7810 */ /* 0x000fe20007ffe0ff */
[C---:B0-----:R-:W-:Y:S01]  /*06e0*/  IMAD.WIDE.U32 R18, R6.reuse, 0x4, R8 ;  /* 0x0000000406127825 */ /* 0x041fe200078e0008 */
[----:B------:R-:W-:-:S04]  /*06f0*/  IADD3 R6, PT, PT, R6, R5, RZ ;  /* 0x0000000506067210 */ /* 0x000fc80007ffe0ff */
[CC--:B------:R-:W-:Y:S01]  /*0700*/  IADD3 R14, PT, PT, R6.reuse, R5.reuse, RZ ;  /* 0x00000005060e7210 */ /* 0x0c0fe20007ffe0ff */
[--C-:B-1----:R-:W-:Y:S01]  /*0710*/  IMAD.WIDE.U32 R22, R13, 0x4, R10.reuse ;  /* 0x000000040d167825 */ /* 0x102fe200078e000a */
[----:B------:R-:W2:Y:S03]  /*0720*/  LDG.E R18, desc[UR6][R18.64] ;  /* 0x0000000612127981 */ /* 0x000ea6000c1e1900 */
[----:B------:R-:W-:Y:S01]  /*0730*/  IMAD.WIDE.U32 R20, R21, 0x4, R10 ;  /* 0x0000000415147825 */ /* 0x000fe200078e000a */
[----:B------:R-:W2:Y:S03]  /*0740*/  LDG.E R4, desc[UR6][R22.64] ;  /* 0x0000000616047981 */ /* 0x000ea6000c1e1900 */
[----:B------:R-:W-:Y:S01]  /*0750*/  IMAD.WIDE.U32 R16, R6, 0x4, R8 ;  /* 0x0000000406107825 */ /* 0x000fe200078e0008 */
[----:B------:R-:W-:Y:S01]  /*0760*/  IADD3 R29, PT, PT, R14, R5, RZ ;  /* 0x000000050e1d7210 */ /* 0x000fe20007ffe0ff */
[----:B------:R-:W3:Y:S02]  /*0770*/  LDG.E R20, desc[UR6][R20.64] ;  /* 0x0000000614147981 */ /* 0x000ee4000c1e1900 */
[----:B------:R-:W-:-:S02]  /*0780*/  IMAD.WIDE.U32 R12, R15, 0x4, R10 ;  /* 0x000000040f0c7825 */ /* 0x000fc400078e000a */
[----:B------:R-:W3:Y:S02]  /*0790*/  LDG.E R17, desc[UR6][R16.64] ;  /* 0x0000000610117981 */ /* 0x000ee4000c1e1900 */
[----:B------:R-:W-:Y:S02]  /*07a0*/  IMAD.WIDE.U32 R14, R14, 0x4, R8 ;  /* 0x000000040e0e7825 */ /* 0x000fe400078e0008 */
[----:B------:R-:W4:Y:S02]  /*07b0*/  LDG.E R13, desc[UR6][R12.64] ;  /* 0x000000060c0d7981 */ /* 0x000f24000c1e1900 */
[----:B------:R-:W-:Y:S02]  /*07c0*/  IMAD.WIDE.U32 R10, R27, 0x4, R10 ;  /* 0x000000041b0a7825 */ /* 0x000fe400078e000a */
[----:B------:R-:W4:Y:S02]  /*07d0*/  LDG.E R14, desc[UR6][R14.64] ;  /* 0x000000060e0e7981 */ /* 0x000f24000c1e1900 */
[----:B------:R-:W-:-:S02]  /*07e0*/  IMAD.WIDE.U32 R8, R29, 0x4, R8 ;  /* 0x000000041d087825 */ /* 0x000fc400078e0008 */
[----:B------:R-:W5:Y:S04]  /*07f0*/  LDG.E R11, desc[UR6][R10.64] ;  /* 0x000000060a0b7981 */ /* 0x000f68000c1e1900 */
[----:B------:R-:W5:Y:S01]  /*0800*/  LDG.E R8, desc[UR6][R8.64] ;  /* 0x0000000608087981 */ /* 0x000f62000c1e1900 */
[----:B------:R-:W-:Y:S01]  /*0810*/  IADD3 R7, PT, PT, R7, 0x4, RZ ;  /* 0x0000000407077810 */ /* 0x000fe20007ffe0ff */
[----:B--2---:R-:W-:-:S04]  /*0820*/  FFMA R25, R4, R18, R25 ;  /* 0x0000001204197223 */ /* 0x004fc80000000019 */
[----:B---3--:R-:W-:-:S04]  /*0830*/  FFMA R20, R20, R17, R25 ;  /* 0x0000001114147223 */ /* 0x008fc80000000019 */
[----:B----4-:R-:W-:-:S04]  /*0840*/  FFMA R20, R13, R14, R20 ;  /* 0x0000000e0d147223 */ /* 0x010fc80000000014 */
[----:B-----5:R-:W-:-:S07]  /*0850*/  FFMA R25, R11, R8, R20 ;  /* 0x000000080b197223 */ /* 0x020fce0000000014 */
.L_x_3:
[----:B------:R-:W-:Y:S05]  /*0860*/  @!P1 BRA `(.L_x_0) ;  /* 0x0000000000749947 */ /* 0x000fea0003800000 */
[----:B------:R-:W0:Y:S01]  /*0870*/  LDC.64 R16, c[0x0][0x380] ;  /* 0x0000e000ff107b82 */ /* 0x000e220000000a00 */
[----:B------:R-:W-:Y:S02]  /*0880*/  ISETP.NE.AND P0, PT, R24, 0x1, PT ;  /* 0x000000011800780c */ /* 0x000fe40003f05270 */
[----:B------:R-:W-:-:S04]  /*0890*/  LOP3.LUT R4, R3, 0x1, RZ, 0xc0, !PT ;  /* 0x0000000103047812 */ /* 0x000fc800078ec0ff */
[----:B------:R-:W-:Y:S01]  /*08a0*/  ISETP.NE.U32.AND P1, PT, R4, 0x1, PT ;  /* 0x000000010400780c */ /* 0x000fe20003f25070 */
[----:B------:R-:W1:Y:S06]  /*08b0*/  LDC.64 R8, c[0x0][0x388] ;  /* 0x0000e200ff087b82 */ /* 0x000e6c0000000a00 */
[----:B------:R-:W-:Y:S02]  /*08c0*/  @P0 IMAD R15, R0, R3, R7 ;  /* 0x00000003000f0224 */ /* 0x000fe400078e0207 */
[----:B------:R-:W2:Y:S01]  /*08d0*/  LDC.64 R10, c[0x0][0x380] ;  /* 0x0000e000ff0a7b82 */ /* 0x000ea20000000a00 */
[C---:B------:R-:W-:Y:S01]  /*08e0*/  @P0 IMAD R14, R7.reuse, R5, R2 ;  /* 0x00000005070e0224 */ /* 0x040fe200078e0202 */
[----:B------:R-:W-:-:S02]  /*08f0*/  @P0 IADD3 R7, PT, PT, R7, 0x2, RZ ;  /* 0x0000000207070810 */ /* 0x000fc40007ffe0ff */
[C---:B------:R-:W-:Y:S02]  /*0900*/  @P0 IADD3 R21, PT, PT, R15.reuse, 0x1, RZ ;  /* 0x000000010f150810 */ /* 0x040fe40007ffe0ff */
[----:B------:R-:W-:Y:S02]  /*0910*/  @P0 IADD3 R23, PT, PT, R14, R5, RZ ;  /* 0x000000050e170210 */ /* 0x000fe40007ffe0ff */
[----:B------:R-:W3:Y:S01]  /*0920*/  LDC.64 R12, c[0x0][0x388] ;  /* 0x0000e200ff0c7b82 */ /* 0x000ee20000000a00 */
[----:B0-----:R-:W-:-:S04]  /*0930*/  @P0 IMAD.WIDE.U32 R18, R15, 0x4, R16 ;  /* 0x000000040f120825 */ /* 0x001fc800078e0010 */
[----:B------:R-:W-:Y:S01]  /*0940*/  @!P1 IMAD R3, R0, R3, R7 ;  /* 0x0000000300039224 */ /* 0x000fe200078e0207 */
[----:B------:R-:W4:Y:S01]  /*0950*/  @P0 LDG.E R4, desc[UR6][R18.64] ;  /* 0x0000000612040981 */ /* 0x000f22000c1e1900 */
[----:B------:R-:W-:-:S04]  /*0960*/  @P0 IMAD.WIDE.U32 R16, R21, 0x4, R16 ;  /* 0x0000000415100825 */ /* 0x000fc800078e0010 */
[--C-:B-1----:R-:W-:Y:S02]  /*0970*/  @P0 IMAD.WIDE.U32 R14, R14, 0x4, R8.reuse ;  /* 0x000000040e0e0825 */ /* 0x102fe400078e0008 */
[----:B------:R-:W5:Y:S02]  /*0980*/  @P0 LDG.E R17, desc[UR6][R16.64] ;  /* 0x0000000610110981 */ /* 0x000f64000c1e1900 */
[----:B------:R-:W-:Y:S02]  /*0990*/  @P0 IMAD.WIDE.U32 R8, R23, 0x4, R8 ;  /* 0x0000000417080825 */ /* 0x000fe400078e0008 */
[----:B------:R-:W4:Y:S02]  /*09a0*/  @P0 LDG.E R14, desc[UR6][R14.64] ;  /* 0x000000060e0e0981 */ /* 0x000f24000c1e1900 */
[----:B------:R-:W-:Y:S02]  /*09b0*/  @!P1 IMAD R7, R7, R5, R2 ;  /* 0x0000000507079224 */ /* 0x000fe400078e0202 */
[----:B--2---:R-:W-:Y:S01]  /*09c0*/  @!P1 IMAD.WIDE.U32 R10, R3, 0x4, R10 ;  /* 0x00000004030a9825 */ /* 0x004fe200078e000a */
[----:B------:R-:W5:Y:S03]  /*09d0*/  @P0 LDG.E R8, desc[UR6][R8.64] ;  /* 0x0000000608080981 */ /* 0x000f66000c1e1900 */
[----:B---3--:R-:W-:-:S02]  /*09e0*/  @!P1 IMAD.WIDE.U32 R12, R7, 0x4, R12 ;  /* 0x00000004070c9825 */ /* 0x008fc400078e000c */
[----:B------:R-:W2:Y:S04]  /*09f0*/  @!P1 LDG.E R10, desc[UR6][R10.64] ;  /* 0x000000060a0a9981 */ /* 0x000ea8000c1e1900 */
[----:B------:R-:W2:Y:S01]  /*0a00*/  @!P1 LDG.E R12, desc[UR6][R12.64] ;  /* 0x000000060c0c9981 */ /* 0x000ea2000c1e1900 */
[----:B----4-:R-:W-:-:S04]  /*0a10*/  @P0 FFMA R4, R4, R14, R25 ;  /* 0x0000000e04040223 */ /* 0x010fc80000000019 */
[----:B-----5:R-:W-:-:S04]  /*0a20*/  @P0 FFMA R25, R17, R8, R4 ;  /* 0x0000000811190223 */ /* 0x020fc80000000004 */
[----:B--2---:R-:W-:-:S07]  /*0a30*/  @!P1 FFMA R25, R10, R12, R25 ;  /* 0x0000000c0a199223 */ /* 0x004fce0000000019 */
.L_x_0:
[----:B------:R-:W0:Y:S01]  /*0a40*/  LDC.64 R6, c[0x0][0x390] ;  /* 0x0000e400ff067b82 */ /* 0x000e220000000a00 */
[----:B------:R-:W-:Y:S01]  /*0a50*/  IMAD R3, R0, R5, R2 ;  /* 0x0000000500037224 */ /* 0x000fe200078e0202 */
[----:B------:R-:W1:Y:S01]  /*0a60*/  LDCU UR5, c[0x0][0x3a8] ;  /* 0x00007500ff0577ac */ /* 0x000e620008000800 */
[----:B------:R-:W2:Y:S02]  /*0a70*/  LDCU UR8, c[0x0][0x3a4] ;  /* 0x00007480ff0877ac */ /* 0x000ea40008000800 */
[----:B0-----:R-:W-:-:S05]  /*0a80*/  IMAD.WIDE.U32 R2, R3, 0x4, R6 ;  /* 0x0000000403027825 */ /* 0x001fca00078e0006 */
[----:B------:R-:W1:Y:S02]  /*0a90*/  LDG.E R0, desc[UR6][R2.64] ;  /* 0x0000000602007981 */ /* 0x000e64000c1e1900 */
[----:B-1----:R-:W-:-:S04]  /*0aa0*/  FMUL R0, R0, UR5 ;  /* 0x0000000500007c20 */ /* 0x002fc80008400000 */
[----:B--2---:R-:W-:-:S05]  /*0ab0*/  FFMA R25, R25, UR8, R0 ;  /* 0x0000000819197c23 */ /* 0x004fca0008000000 */
[----:B------:R-:W-:Y:S01]  /*0ac0*/  STG.E desc[UR6][R2.64], R25 ;  /* 0x0000001902007986 */ /* 0x000fe2000c101906 */
[----:B------:R-:W-:Y:S05]  /*0ad0*/  EXIT ;  /* 0x000000000000794d */ /* 0x000fea0003800000 */
.L_x_4:
[----:B------:R-:W-:-:S00]  /*0ae0*/  BRA `(.L_x_4) ;  /* 0xfffffffc00fc7947 */ /* 0x000fc0000383ffff */
[----:B------:R-:W-:-:S00]  /*0af0*/  NOP ;  /* 0x0000000000007918 */ /* 0x000fc00000000000 */
        /* <DEDUP_REMOVED lines=8> */
.L_x_10:


//--------------------- .text._Z11sgemm_naivePKfS0_Pfiiiff --------------------------
	.section	.text._Z11sgemm_naivePKfS0_Pfiiiff,"ax",@progbits
	.align	128
        .global         _Z11sgemm_naivePKfS0_Pfiiiff
        .type           _Z11sgemm_naivePKfS0_Pfiiiff,@function
        .size           _Z11sgemm_naivePKfS0_Pfiiiff,(.L_x_11 - _Z11sgemm_naivePKfS0_Pfiiiff)
        .other          _Z11sgemm_naivePKfS0_Pfiiiff,@"STO_CUDA_ENTRY STV_DEFAULT"
_Z11sgemm_naivePKfS0_Pfiiiff:
.text._Z11sgemm_naivePKfS0_Pfiiiff:
[----:B------:R-:W-:Y:S01]  /*0000*/  LDC R1, c[0x0][0x37c] ;  /* 0x0000df00ff017b82 */ /* 0x000fe20000000800 */
[----:B------:R-:W0:Y:S07]  /*0010*/  S2R R8, SR_TID.Y ;  /* 0x0000000000087919 */ /* 0x000e2e0000002200 */
[----:B------:R-:W1:Y:S01]  /*0020*/  S2UR UR4, SR_CTAID.Y ;  /* 0x00000000000479c3 */ /* 0x000e620000002600 */
[----:B------:R-:W2:Y:S07]  /*0030*/  S2R R2, SR_TID.X ;  /* 0x0000000000027919 */ /* 0x000eae0000002100 */
[----:B------:R-:W2:Y:S01]  /*0040*/  LDC R3, c[0x0][0x360] ;  /* 0x0000d800ff037b82 */ /* 0x000ea20000000800 */
[----:B------:R-:W1:Y:S07]  /*0050*/  LDCU UR5, c[0x0][0x364] ;  /* 0x00006c80ff0577ac */ /* 0x000e6e0008000800 */
[----:B------:R-:W2:Y:S08]  /*0060*/  S2UR UR6, SR_CTAID.X ;  /* 0x00000000000679c3 */ /* 0x000eb00000002500 */
[----:B------:R-:W3:Y:S01]  /*0070*/  LDC.64 R4, c[0x0][0x398] ;  /* 0x0000e600ff047b82 */ /* 0x000ee20000000a00 */
[----:B-1----:R-:W-:-:S06]  /*0080*/  UIMAD UR4, UR4, UR5, URZ ;  /* 0x00000005040472a4 */ /* 0x002fcc000f8e02ff */
[----:B0-----:R-:W-:Y:S01]  /*0090*/  IADD3 R0, PT, PT, R8, UR4, RZ ;  /* 0x0000000408007c10 */ /* 0x001fe2000fffe0ff */
[----:B--2---:R-:W-:-:S03]  /*00a0*/  IMAD R3, R3, UR6, R2 ;  /* 0x0000000603037c24 */ /* 0x004fc6000f8e0202 */
        /* <DEDUP_REMOVED lines=20> */
[C---:B------:R-:W-:Y:S01]  /*01f0*/  LEA R12, R5.reuse, R0, 0x2 ;  /* 0x00000000050c7211 */ /* 0x040fe200078e10ff */
[----:B------:R-:W-:Y:S01]  /*0200*/  IMAD R11, R5, 0x7, R0 ;  /* 0x00000007050b7824 */ /* 0x000fe200078e0200 */
[----:B------:R-:W-:Y:S01]  /*0210*/  MOV R25, RZ ;  /* 0x000000ff00197202 */ /* 0x000fe20000000f00 */
[----:B------:R-:W-:Y:S01]  /*0220*/  IMAD R15, R3, R2, 0x3 ;  /* 0x00000003030f7424 */ /* 0x000fe200078e0202 */
[----:B------:R-:W-:-:S02]  /*0230*/  MOV R13, R0 ;  /* 0x00000000000d7202 */ /* 0x000fc40000000f00 */
[----:B------:R-:W-:-:S07]  /*0240*/  IADD3 R24, PT, PT, -R7, RZ, RZ ;  /* 0x000000ff07187210 */ /* 0x000fce0007ffe1ff */
.L_x_7:
        /* <DEDUP_REMOVED lines=61> */
.L_x_6:
        /* <DEDUP_REMOVED lines=36> */
.L_x_8:
        /* <DEDUP_REMOVED lines=14> */
[----:B------:R-:W-:Y:S01]  /*0940*/  @P0 IMAD.WIDE.U32 R16, R21, 0x4, R16 ;  /* 0x0000000415100825 */ /* 0x000fe200078e0010 */
[----:B------:R-:W4:Y:S03]  /*0950*/  @P0 LDG.E R4, desc[UR6][R18.64] ;  /* 0x0000000612040981 */ /* 0x000f26000c1e1900 */
[----:B-1----:R-:W-:Y:S02]  /*0960*/  @P0 IMAD.WIDE.U32 R14, R14, 0x4, R8 ;  /* 0x000000040e0e0825 */ /* 0x002fe400078e0008 */
[----:B------:R-:W5:Y:S02]  /*0970*/  @P0 LDG.E R17, desc[UR6][R16.64] ;  /* 0x0000000610110981 */ /* 0x000f64000c1e1900 */
[----:B------:R-:W-:Y:S02]  /*0980*/  @!P1 IMAD R21, R3, R2, R7 ;  /* 0x0000000203159224 */ /* 0x000fe400078e0207 */
[----:B------:R-:W-:Y:S01]  /*0990*/  @P0 IMAD.WIDE.U32 R8, R23, 0x4, R8 ;  /* 0x0000000417080825 */ /* 0x000fe200078e0008 */
[----:B------:R-:W4:Y:S03]  /*09a0*/  @P0 LDG.E R14, desc[UR6][R14.64] ;  /* 0x000000060e0e0981 */ /* 0x000f26000c1e1900 */
[----:B------:R-:W-:-:S02]  /*09b0*/  @!P1 IMAD R7, R7, R5, R0 ;  /* 0x0000000507079224 */ /* 0x000fc400078e0200 */
[----:B--2---:R-:W-:Y:S01]  /*09c0*/  @!P1 IMAD.WIDE.U32 R10, R21, 0x4, R10 ;  /* 0x00000004150a9825 */ /* 0x004fe200078e000a */
[----:B------:R-:W5:Y:S03]  /*09d0*/  @P0 LDG.E R8, desc[UR6][R8.64] ;  /* 0x0000000608080981 */ /* 0x000f66000c1e1900 */
[----:B---3--:R-:W-:Y:S02]  /*09e0*/  @!P1 IMAD.WIDE.U32 R12, R7, 0x4, R12 ;  /* 0x00000004070c9825 */ /* 0x008fe400078e000c */
[----:B------:R-:W2:Y:S04]  /*09f0*/  @!P1 LDG.E R10, desc[UR6][R10.64] ;  /* 0x000000060a0a9981 */ /* 0x000ea8000c1e1900 */
[----:B------:R-:W2:Y:S01]  /*0a00*/  @!P1 LDG.E R12, desc[UR6][R12.64] ;  /* 0x000000060c0c9981 */ /* 0x000ea2000c1e1900 */
[----:B----4-:R-:W-:-:S04]  /*0a10*/  @P0 FFMA R4, R4, R14, R25 ;  /* 0x0000000e04040223 */ /* 0x010fc80000000019 */
[----:B-----5:R-:W-:-:S04]  /*0a20*/  @P0 FFMA R25, R17, R8, R4 ;  /* 0x0000000811190223 */ /* 0x020fc80000000004 */
[----:B--2---:R-:W-:-:S07]  /*0a30*/  @!P1 FFMA R25, R10, R12, R25 ;  /* 0x0000000c0a199223 */ /* 0x004fce0000000019 */
.L_x_5:
        /* <DEDUP_REMOVED lines=10> */
.L_x_9:
        /* <DEDUP_REMOVED lines=10> */
.L_x_11:


//--------------------- .nv.shared.reserved.0     --------------------------
	.section	.nv.shared.reserved.0,"aw",@nobits
	.weak		__nv_reservedSMEM_offset_0_alias
	.size		__nv_reservedSMEM_offset_0_alias, 0, 64
	.other		__nv_reservedSMEM_offset_0_alias,@"STO_CUDA_RESERVED_SHARED STV_DEFAULT"
__nv_reservedSMEM_offset_0_alias:
	.zero		0
	.zero		64


//--------------------- .nv.constant0._Z15sgemm_coalcesedPKfS0_Pfiiiff --------------------------
	.section	.nv.constant0._Z15sgemm_coalcesedPKfS0_Pfiiiff,"a",@progbits
	.sectionflags	@""
	.align	4
.nv.constant0._Z15sgemm_coalcesedPKfS0_Pfiiiff:
	.zero		940


//--------------------- .nv.constant0._Z11sgemm_naivePKfS0_Pfiiiff --------------------------
	.section	.nv.constant0._Z11sgemm_naivePKfS0_Pfiiiff,"a",@progbits
	.sectionflags	@""
	.align	4
.nv.constant0._Z11sgemm_naivePKfS0_Pfiiiff:
	.zero		940


//--------------------- SYMBOLS --------------------------

	.type		.nv.reservedSmem.offset0,@object
	.size		.nv.reservedSmem.offset0,0x4
